//
// Generated by NVIDIA NVVM Compiler
//
// Compiler Build ID: CL-36424714
// Cuda compilation tools, release 13.0, V13.0.88
// Based on NVVM 20.0.0
//

.version 9.0
.target sm_100
.address_size 64

	// .globl	_Z14gpu_vector_dotPdS_S_
.extern .func  (.param .b32 func_retval0) vprintf
(
	.param .b64 vprintf_param_0,
	.param .b64 vprintf_param_1
)
;
// _ZZ14gpu_vector_dotPdS_S_E4bsum has been demoted
.global .align 1 .b8 $str[16] = {110, 117, 109, 66, 108, 111, 99, 107, 115, 32, 61, 32, 37, 100, 10};
.global .align 1 .b8 $str$1[26] = {116, 105, 100, 95, 108, 111, 99, 97, 108, 32, 61, 32, 37, 100, 32, 116, 115, 117, 109, 32, 61, 32, 37, 102, 10};
.global .align 1 .b8 $str$2[26] = {116, 105, 100, 95, 108, 111, 99, 97, 108, 32, 61, 32, 37, 100, 32, 98, 115, 117, 109, 32, 61, 32, 37, 102, 10};

.visible .entry _Z14gpu_vector_dotPdS_S_(
	.param .u64 .ptr .align 1 _Z14gpu_vector_dotPdS_S__param_0,
	.param .u64 .ptr .align 1 _Z14gpu_vector_dotPdS_S__param_1,
	.param .u64 .ptr .align 1 _Z14gpu_vector_dotPdS_S__param_2
)
{
	.local .align 16 .b8 	__local_depot0[16];
	.reg .b64 	%SP;
	.reg .b64 	%SPL;
	.reg .pred 	%p<17>;
	.reg .b32 	%r<59>;
	.reg .b64 	%rd<23>;
	.reg .b64 	%fd<32>;
	// demoted variable
	.shared .align 8 .b8 _ZZ14gpu_vector_dotPdS_S_E4bsum[2048];
	mov.u64 	%SPL, __local_depot0;
	cvta.local.u64 	%SP, %SPL;
	ld.param.u64 	%rd4, [_Z14gpu_vector_dotPdS_S__param_0];
	ld.param.u64 	%rd5, [_Z14gpu_vector_dotPdS_S__param_1];
	ld.param.u64 	%rd6, [_Z14gpu_vector_dotPdS_S__param_2];
	add.u64 	%rd7, %SP, 0;
	add.u64 	%rd1, %SPL, 0;
	mov.u32 	%r1, %tid.x;
	mov.u32 	%r2, %ctaid.x;
	mov.u32 	%r58, %ntid.x;
	mad.lo.s32 	%r51, %r2, %r58, %r1;
	setp.gt.s32 	%p1, %r51, 1;
	@%p1 bra 	$L__BB0_2;
	mov.u32 	%r28, %nctaid.x;
	st.local.u32 	[%rd1], %r28;
	mov.u64 	%rd8, $str;
	cvta.global.u64 	%rd9, %rd8;
	{ // callseq 0, 0
	.param .b64 param0;
	st.param.b64 	[param0], %rd9;
	.param .b64 param1;
	st.param.b64 	[param1], %rd7;
	.param .b32 retval0;
	call.uni (retval0), 
	vprintf, 
	(
	param0, 
	param1
	);
	ld.param.b32 	%r29, [retval0];
	} // callseq 0
$L__BB0_2:
	setp.gt.s32 	%p2, %r51, 511;
	mov.f64 	%fd28, 0d0000000000000000;
	@%p2 bra 	$L__BB0_5;
	mov.u32 	%r31, %nctaid.x;
	mul.lo.s32 	%r5, %r58, %r31;
	cvta.to.global.u64 	%rd2, %rd5;
	cvta.to.global.u64 	%rd3, %rd6;
	mov.f64 	%fd28, 0d0000000000000000;
$L__BB0_4:
	mul.wide.s32 	%rd11, %r51, 8;
	add.s64 	%rd12, %rd2, %rd11;
	ld.global.f64 	%fd12, [%rd12];
	add.s64 	%rd13, %rd3, %rd11;
	ld.global.f64 	%fd13, [%rd13];
	fma.rn.f64 	%fd28, %fd12, %fd13, %fd28;
	add.s32 	%r51, %r51, %r5;
	setp.lt.s32 	%p3, %r51, 512;
	@%p3 bra 	$L__BB0_4;
$L__BB0_5:
	setp.ne.s32 	%p4, %r1, 0;
	@%p4 bra 	$L__BB0_7;
	mov.b32 	%r32, 0;
	st.local.u32 	[%rd1], %r32;
	st.local.f64 	[%rd1+8], %fd28;
	mov.u64 	%rd14, $str$1;
	cvta.global.u64 	%rd15, %rd14;
	{ // callseq 1, 0
	.param .b64 param0;
	st.param.b64 	[param0], %rd15;
	.param .b64 param1;
	st.param.b64 	[param1], %rd7;
	.param .b32 retval0;
	call.uni (retval0), 
	vprintf, 
	(
	param0, 
	param1
	);
	ld.param.b32 	%r33, [retval0];
	} // callseq 1
$L__BB0_7:
	setp.ne.s32 	%p5, %r1, 0;
	shl.b32 	%r35, %r1, 3;
	mov.u32 	%r36, _ZZ14gpu_vector_dotPdS_S_E4bsum;
	add.s32 	%r8, %r36, %r35;
	st.shared.f64 	[%r8], %fd28;
	@%p5 bra 	$L__BB0_9;
	ld.shared.f64 	%fd14, [_ZZ14gpu_vector_dotPdS_S_E4bsum];
	mov.b32 	%r37, 0;
	st.local.u32 	[%rd1], %r37;
	st.local.f64 	[%rd1+8], %fd14;
	mov.u64 	%rd17, $str$2;
	cvta.global.u64 	%rd18, %rd17;
	{ // callseq 2, 0
	.param .b64 param0;
	st.param.b64 	[param0], %rd18;
	.param .b64 param1;
	st.param.b64 	[param1], %rd7;
	.param .b32 retval0;
	call.uni (retval0), 
	vprintf, 
	(
	param0, 
	param1
	);
	ld.param.b32 	%r38, [retval0];
	} // callseq 2
$L__BB0_9:
	setp.ne.s32 	%p6, %r1, 0;
	bar.sync 	0;
	and.b32  	%r9, %r58, 2046;
	setp.eq.s32 	%p7, %r9, %r58;
	or.pred  	%p8, %p6, %p7;
	@%p8 bra 	$L__BB0_16;
	ld.shared.f64 	%fd30, [_ZZ14gpu_vector_dotPdS_S_E4bsum];
	add.s32 	%r40, %r9, 1;
	max.u32 	%r10, %r58, %r40;
	sub.s32 	%r41, %r10, %r9;
	and.b32  	%r11, %r41, 3;
	setp.eq.s32 	%p9, %r11, 0;
	mov.u32 	%r55, %r9;
	@%p9 bra 	$L__BB0_13;
	shl.b32 	%r42, %r58, 3;
	and.b32  	%r43, %r42, -16;
	add.s32 	%r53, %r36, %r43;
	neg.s32 	%r52, %r11;
	mov.u32 	%r55, %r9;
$L__BB0_12:
	.pragma "nounroll";
	ld.shared.f64 	%fd15, [%r53];
	add.f64 	%fd30, %fd15, %fd30;
	st.shared.f64 	[_ZZ14gpu_vector_dotPdS_S_E4bsum], %fd30;
	add.s32 	%r55, %r55, 1;
	add.s32 	%r53, %r53, 8;
	add.s32 	%r52, %r52, 1;
	setp.ne.s32 	%p10, %r52, 0;
	@%p10 bra 	$L__BB0_12;
$L__BB0_13:
	sub.s32 	%r45, %r9, %r10;
	setp.gt.u32 	%p11, %r45, -4;
	@%p11 bra 	$L__BB0_16;
	shl.b32 	%r46, %r55, 3;
	add.s32 	%r48, %r46, %r36;
	add.s32 	%r56, %r48, 16;
$L__BB0_15:
	ld.shared.f64 	%fd16, [%r56+-16];
	add.f64 	%fd17, %fd16, %fd30;
	ld.shared.f64 	%fd18, [%r56+-8];
	add.f64 	%fd19, %fd18, %fd17;
	ld.shared.f64 	%fd20, [%r56];
	add.f64 	%fd21, %fd20, %fd19;
	ld.shared.f64 	%fd22, [%r56+8];
	add.f64 	%fd30, %fd22, %fd21;
	st.shared.f64 	[_ZZ14gpu_vector_dotPdS_S_E4bsum], %fd30;
	add.s32 	%r55, %r55, 4;
	add.s32 	%r56, %r56, 32;
	setp.lt.u32 	%p12, %r55, %r58;
	@%p12 bra 	$L__BB0_15;
$L__BB0_16:
	bar.sync 	0;
	setp.lt.u32 	%p13, %r58, 2;
	@%p13 bra 	$L__BB0_20;
$L__BB0_17:
	shr.u32 	%r27, %r58, 1;
	setp.ge.u32 	%p14, %r1, %r27;
	@%p14 bra 	$L__BB0_19;
	shl.b32 	%r49, %r27, 3;
	add.s32 	%r50, %r8, %r49;
	ld.shared.f64 	%fd23, [%r50];
	ld.shared.f64 	%fd24, [%r8];
	add.f64 	%fd25, %fd23, %fd24;
	st.shared.f64 	[%r8], %fd25;
$L__BB0_19:
	bar.sync 	0;
	setp.gt.u32 	%p15, %r58, 3;
	mov.u32 	%r58, %r27;
	@%p15 bra 	$L__BB0_17;
$L__BB0_20:
	setp.ne.s32 	%p16, %r1, 0;
	@%p16 bra 	$L__BB0_22;
	ld.shared.f64 	%fd26, [_ZZ14gpu_vector_dotPdS_S_E4bsum];
	cvta.to.global.u64 	%rd20, %rd4;
	mul.wide.u32 	%rd21, %r2, 8;
	add.s64 	%rd22, %rd20, %rd21;
	st.global.f64 	[%rd22], %fd26;
$L__BB0_22:
	ret;

}


// ===== COMPILED SASS (sm_100) =====

	.target	sm_100

	.elftype	@"ET_EXEC"


//--------------------- .note.nv.tkinfo           --------------------------
	.section	.note.nv.tkinfo,"",@"SHT_NOTE"
	.sectionflags	@"SHF_NOTE_NV_TKINFO"
	.tkinfo
        /*0018*/ 	.word	0x00000002
        /*0030*/ 	.string	""
        /*0030*/ 	.string	"ptxas"
        /*0030*/ 	.string	"Cuda compilation tools, release 13.0, V13.0.88"
        /*0030*/ 	.string	"Build cuda_13.0.r13.0/compiler.36424714_0"
        /*0030*/ 	.string	"-arch sm_100 -m 64 "



//--------------------- .note.nv.cuinfo           --------------------------
	.section	.note.nv.cuinfo,"",@"SHT_NOTE"
	.sectionflags	@"SHF_NOTE_NV_CUINFO"
        /*0018*/ 	.short	0x0002
        /*001a*/ 	.short	0x0064
        /*001c*/ 	.short	0x0082
	.zero		2


//--------------------- .nv.info                  --------------------------
	.section	.nv.info,"",@"SHT_CUDA_INFO"
	.align	4


	//----- nvinfo : EIATTR_REGCOUNT
	.align		4
        /*0000*/ 	.byte	0x04, 0x2f
        /*0002*/ 	.short	(.L_4 - .L_3)
	.align		4
.L_3:
        /*0004*/ 	.word	index@(_Z14gpu_vector_dotPdS_S_)
        /*0008*/ 	.word	0x0000001c


	//----- nvinfo : EIATTR_FRAME_SIZE
	.align		4
.L_4:
        /*000c*/ 	.byte	0x04, 0x11
        /*000e*/ 	.short	(.L_6 - .L_5)
	.align		4
.L_5:
        /*0010*/ 	.word	index@(_Z14gpu_vector_dotPdS_S_)
        /*0014*/ 	.word	0x00000010


	//----- nvinfo : EIATTR_MIN_STACK_SIZE
	.align		4
.L_6:
        /*0018*/ 	.byte	0x04, 0x12
        /*001a*/ 	.short	(.L_8 - .L_7)
	.align		4
.L_7:
        /*001c*/ 	.word	index@(_Z14gpu_vector_dotPdS_S_)
        /*0020*/ 	.word	0x00000010
.L_8:


//--------------------- .nv.compat                --------------------------
	.section	.nv.compat,"",@"SHT_CUDA_COMPAT_INFO"
	.align	4
        /*0000*/ 	.byte	0x02, 0x09, 0x00, 0x00, 0x02, 0x02, 0x01, 0x00, 0x02, 0x05, 0x05, 0x00, 0x03, 0x07, 0x01, 0x01
        /*0010*/ 	.byte	0x02, 0x03, 0x00, 0x00, 0x02, 0x06, 0x01, 0x00, 0x04, 0x0b, 0x08, 0x00, 0x01, 0x00, 0x00, 0x00
        /*0020*/ 	.byte	0x00, 0x00, 0x00, 0x00


//--------------------- .nv.info._Z14gpu_vector_dotPdS_S_ --------------------------
	.section	.nv.info._Z14gpu_vector_dotPdS_S_,"",@"SHT_CUDA_INFO"
	.sectionflags	@""
	.align	4


	//----- nvinfo : EIATTR_CUDA_API_VERSION
	.align		4
        /*0000*/ 	.byte	0x04, 0x37
        /*0002*/ 	.short	(.L_10 - .L_9)
.L_9:
        /*0004*/ 	.word	0x00000082


	//----- nvinfo : EIATTR_KPARAM_INFO
	.align		4
.L_10:
        /*0008*/ 	.byte	0x04, 0x17
        /*000a*/ 	.short	(.L_12 - .L_11)
.L_11:
        /*000c*/ 	.word	0x00000000
        /*0010*/ 	.short	0x0002
        /*0012*/ 	.short	0x0010
        /*0014*/ 	.byte	0x00, 0xf5, 0x21, 0x00


	//----- nvinfo : EIATTR_KPARAM_INFO
	.align		4
.L_12:
        /*0018*/ 	.byte	0x04, 0x17
        /*001a*/ 	.short	(.L_14 - .L_13)
.L_13:
        /*001c*/ 	.word	0x00000000
        /*0020*/ 	.short	0x0001
        /*0022*/ 	.short	0x0008
        /*0024*/ 	.byte	0x00, 0xf5, 0x21, 0x00


	//----- nvinfo : EIATTR_KPARAM_INFO
	.align		4
.L_14:
        /*0028*/ 	.byte	0x04, 0x17
        /*002a*/ 	.short	(.L_16 - .L_15)
.L_15:
        /*002c*/ 	.word	0x00000000
        /*0030*/ 	.short	0x0000
        /*0032*/ 	.short	0x0000
        /*0034*/ 	.byte	0x00, 0xf5, 0x21, 0x00


	//----- nvinfo : EIATTR_SPARSE_MMA_MASK
	.align		4
.L_16:
        /*0038*/ 	.byte	0x03, 0x50
        /*003a*/ 	.short	0x0000


	//----- nvinfo : EIATTR_MAXREG_COUNT
	.align		4
        /*003c*/ 	.byte	0x03, 0x1b
        /*003e*/ 	.short	0x00ff


	//----- nvinfo : EIATTR_NUM_BARRIERS
	.align		4
        /*0040*/ 	.byte	0x02, 0x4c
        /*0042*/ 	.byte	0x01
	.zero		1


	//----- nvinfo : EIATTR_EXTERNS
	.align		4
        /*0044*/ 	.byte	0x04, 0x0f
        /*0046*/ 	.short	(.L_18 - .L_17)


	//   ....[0]....
	.align		4
.L_17:
        /*0048*/ 	.word	index@(vprintf)


	//----- nvinfo : EIATTR_MERCURY_ISA_VERSION
	.align		4
.L_18:
        /*004c*/ 	.byte	0x03, 0x5f
        /*004e*/ 	.short	0x0101


	//----- nvinfo : EIATTR_VRC_CTA_INIT_COUNT
	.align		4
        /*0050*/ 	.byte	0x02, 0x4a
	.zero		1
	.zero		1


	//----- nvinfo : EIATTR_SYSCALL_OFFSETS
	.align		4
        /*0054*/ 	.byte	0x04, 0x46
        /*0056*/ 	.short	(.L_20 - .L_19)


	//   ....[0]....
.L_19:
        /*0058*/ 	.word	0x00000190


	//   ....[1]....
        /*005c*/ 	.word	0x000003a0


	//   ....[2]....
        /*0060*/ 	.word	0x000004e0


	//----- nvinfo : EIATTR_EXIT_INSTR_OFFSETS
	.align		4
.L_20:
        /*0064*/ 	.byte	0x04, 0x1c
        /*0066*/ 	.short	(.L_22 - .L_21)


	//   ....[0]....
.L_21:
        /*0068*/ 	.word	0x00000e20


	//   ....[1]....
        /*006c*/ 	.word	0x00000ea0


	//----- nvinfo : EIATTR_CRS_STACK_SIZE
	.align		4
.L_22:
        /*0070*/ 	.byte	0x04, 0x1e
        /*0072*/ 	.short	(.L_24 - .L_23)
.L_23:
        /*0074*/ 	.word	0x00000000


	//----- nvinfo : EIATTR_CBANK_PARAM_SIZE
	.align		4
.L_24:
        /*0078*/ 	.byte	0x03, 0x19
        /*007a*/ 	.short	0x0018


	//----- nvinfo : EIATTR_PARAM_CBANK
	.align		4
        /*007c*/ 	.byte	0x04, 0x0a
        /*007e*/ 	.short	(.L_26 - .L_25)
	.align		4
.L_25:
        /*0080*/ 	.word	index@(.nv.constant0._Z14gpu_vector_dotPdS_S_)
        /*0084*/ 	.short	0x0380
        /*0086*/ 	.short	0x0018


	//----- nvinfo : EIATTR_SW_WAR
	.align		4
.L_26:
        /*0088*/ 	.byte	0x04, 0x36
        /*008a*/ 	.short	(.L_28 - .L_27)
.L_27:
        /*008c*/ 	.word	0x00000008
.L_28:


//--------------------- .nv.callgraph             --------------------------
	.section	.nv.callgraph,"",@"SHT_CUDA_CALLGRAPH"
	.align	4
	.sectionentsize	8
	.align		4
        /*0000*/ 	.word	0x00000000
	.align		4
        /*0004*/ 	.word	0xffffffff
	.align		4
        /*0008*/ 	.word	index@(_Z14gpu_vector_dotPdS_S_)
	.align		4
        /*000c*/ 	.word	index@(vprintf)
	.align		4
        /*0010*/ 	.word	0x00000000
	.align		4
        /*0014*/ 	.word	0xfffffffe
	.align		4
        /*0018*/ 	.word	0x00000000
	.align		4
        /*001c*/ 	.word	0xfffffffd
	.align		4
        /*0020*/ 	.word	0x00000000
	.align		4
        /*0024*/ 	.word	0xfffffffc


//--------------------- .nv.constant4             --------------------------
	.section	.nv.constant4,"a",@progbits
	.align	8
	.align		8
.nv.constant4:
        /*0000*/ 	.dword	vprintf
	.align		8
        /*0008*/ 	.dword	$str
	.align		8
        /*0010*/ 	.dword	$str$1
	.align		8
        /*0018*/ 	.dword	$str$2


//--------------------- .text._Z14gpu_vector_dotPdS_S_ --------------------------
	.section	.text._Z14gpu_vector_dotPdS_S_,"ax",@progbits
	.align	128
        .global         _Z14gpu_vector_dotPdS_S_
        .type           _Z14gpu_vector_dotPdS_S_,@function
        .size           _Z14gpu_vector_dotPdS_S_,(.L_x_19 - _Z14gpu_vector_dotPdS_S_)
        .other          _Z14gpu_vector_dotPdS_S_,@"STO_CUDA_ENTRY STV_DEFAULT"
_Z14gpu_vector_dotPdS_S_:
.text._Z14gpu_vector_dotPdS_S_:
[----:B------:R-:W0:Y:S01]  /*0000*/  LDC R1, c[0x0][0x37c] ;  /* 0x0000df00ff017b82 */ /* 0x000e220000000800 */
[----:B------:R-:W1:Y:S01]  /*0010*/  S2R R19, SR_TID.X ;  /* 0x0000000000137919 */ /* 0x000e620000002100 */
[----:B------:R-:W2:Y:S01]  /*0020*/  LDCU UR5, c[0x0][0x2fc] ;  /* 0x00005f80ff0577ac */ /* 0x000ea20008000800 */
[----:B0-----:R-:W-:Y:S01]  /*0030*/  VIADD R1, R1, 0xfffffff0 ;  /* 0xfffffff001017836 */ /* 0x001fe20000000000 */
[----:B------:R-:W-:Y:S01]  /*0040*/  BSSY.RECONVERGENT B6, `(.L_x_0) ;  /* 0x0000016000067945 */ /* 0x000fe20003800200 */
[----:B------:R-:W1:Y:S01]  /*0050*/  S2R R22, SR_CTAID.X ;  /* 0x0000000000167919 */ /* 0x000e620000002500 */
[----:B------:R-:W0:Y:S01]  /*0060*/  LDCU UR6, c[0x0][0x360] ;  /* 0x00006c00ff0677ac */ /* 0x000e220008000800 */
[----:B------:R-:W3:Y:S01]  /*0070*/  LDCU UR4, c[0x0][0x2f8] ;  /* 0x00005f00ff0477ac */ /* 0x000ee20008000800 */
[----:B------:R-:W4:Y:S01]  /*0080*/  LDCU.64 UR36, c[0x0][0x358] ;  /* 0x00006b00ff2477ac */ /* 0x000f220008000a00 */
[----:B0-----:R-:W-:Y:S01]  /*0090*/  IMAD.U32 R23, RZ, RZ, UR6 ;  /* 0x00000006ff177e24 */ /* 0x001fe2000f8e00ff */
[----:B---3--:R-:W-:-:S05]  /*00a0*/  IADD3 R2, P1, PT, R1, UR4, RZ ;  /* 0x0000000401027c10 */ /* 0x008fca000ff3e0ff */
[----:B--2---:R-:W-:Y:S02]  /*00b0*/  IMAD.X R18, RZ, RZ, UR5, P1 ;  /* 0x00000005ff127e24 */ /* 0x004fe400088e06ff */
[----:B-1----:R-:W-:-:S05]  /*00c0*/  IMAD R24, R22, UR6, R19 ;  /* 0x0000000616187c24 */ /* 0x002fca000f8e0213 */
[----:B------:R-:W-:-:S13]  /*00d0*/  ISETP.GT.AND P0, PT, R24, 0x1, PT ;  /* 0x000000011800780c */ /* 0x000fda0003f04270 */
[----:B----4-:R-:W-:Y:S05]  /*00e0*/  @P0 BRA `(.L_x_1) ;  /* 0x00000000002c0947 */ /* 0x010fea0003800000 */
[----:B------:R-:W0:Y:S01]  /*00f0*/  LDC R10, c[0x0][0x370] ;  /* 0x0000dc00ff0a7b82 */ /* 0x000e220000000800 */
[----:B------:R-:W-:Y:S01]  /*0100*/  MOV R0, 0x0 ;  /* 0x0000000000007802 */ /* 0x000fe20000000f00 */
[----:B------:R-:W1:Y:S01]  /*0110*/  LDCU.64 UR4, c[0x4][0x8] ;  /* 0x01000100ff0477ac */ /* 0x000e620008000a00 */
[----:B------:R-:W-:Y:S02]  /*0120*/  IMAD.MOV.U32 R6, RZ, RZ, R2 ;  /* 0x000000ffff067224 */ /* 0x000fe400078e0002 */
[----:B------:R-:W-:-:S03]  /*0130*/  IMAD.MOV.U32 R7, RZ, RZ, R18 ;  /* 0x000000ffff077224 */ /* 0x000fc600078e0012 */
[----:B------:R2:W3:Y:S01]  /*0140*/  LDC.64 R8, c[0x4][R0] ;  /* 0x0100000000087b82 */ /* 0x0004e20000000a00 */
[----:B-1----:R-:W-:Y:S02]  /*0150*/  IMAD.U32 R4, RZ, RZ, UR4 ;  /* 0x00000004ff047e24 */ /* 0x002fe4000f8e00ff */
[----:B------:R-:W-:Y:S01]  /*0160*/  IMAD.U32 R5, RZ, RZ, UR5 ;  /* 0x00000005ff057e24 */ /* 0x000fe2000f8e00ff */
[----:B0-----:R2:W-:Y:S06]  /*0170*/  STL [R1], R10 ;  /* 0x0000000a01007387 */ /* 0x0015ec0000100800 */
[----:B------:R-:W-:-:S07]  /*0180*/  LEPC R20, `(.L_x_1) ;  /* 0x000000001014794e */ /* 0x000fce0000000000 */
[----:B--23--:R-:W-:Y:S05]  /*0190*/  CALL.ABS.NOINC R8 ;  /* 0x0000000008007343 */ /* 0x00cfea0003c00000 */
.L_x_1:
[----:B------:R-:W-:Y:S05]  /*01a0*/  BSYNC.RECONVERGENT B6 ;  /* 0x0000000000067941 */ /* 0x000fea0003800200 */
.L_x_0:
[----:B------:R-:W-:Y:S01]  /*01b0*/  ISETP.GT.AND P1, PT, R24, 0x1ff, PT ;  /* 0x000001ff1800780c */ /* 0x000fe20003f24270 */
[----:B------:R-:W-:Y:S01]  /*01c0*/  BSSY.RECONVERGENT B0, `(.L_x_2) ;  /* 0x0000011000007945 */ /* 0x000fe20003800200 */
[----:B------:R-:W-:Y:S02]  /*01d0*/  ISETP.NE.AND P0, PT, R19, RZ, PT ;  /* 0x000000ff1300720c */ /* 0x000fe40003f05270 */
[----:B------:R-:W-:-:S09]  /*01e0*/  CS2R R16, SRZ ;  /* 0x0000000000107805 */ /* 0x000fd2000001ff00 */
[----:B------:R-:W-:Y:S05]  /*01f0*/  @P1 BRA `(.L_x_3) ;  /* 0x0000000000341947 */ /* 0x000fea0003800000 */
[----:B------:R-:W0:Y:S01]  /*0200*/  LDC.64 R8, c[0x0][0x388] ;  /* 0x0000e200ff087b82 */ /* 0x000e220000000a00 */
[----:B------:R-:W1:Y:S01]  /*0210*/  LDCU UR4, c[0x0][0x370] ;  /* 0x00006e00ff0477ac */ /* 0x000e620008000800 */
[----:B------:R-:W-:-:S06]  /*0220*/  CS2R R16, SRZ ;  /* 0x0000000000107805 */ /* 0x000fcc000001ff00 */
[----:B------:R-:W2:Y:S01]  /*0230*/  LDC.64 R10, c[0x0][0x390] ;  /* 0x0000e400ff0a7b82 */ /* 0x000ea20000000a00 */
[----:B-1----:R-:W-:-:S07]  /*0240*/  IMAD R3, R23, UR4, RZ ;  /* 0x0000000417037c24 */ /* 0x002fce000f8e02ff */
.L_x_4:
[----:B0-----:R-:W-:-:S04]  /*0250*/  IMAD.WIDE R4, R24, 0x8, R8 ;  /* 0x0000000818047825 */ /* 0x001fc800078e0208 */
[----:B--2---:R-:W-:Y:S02]  /*0260*/  IMAD.WIDE R6, R24, 0x8, R10 ;  /* 0x0000000818067825 */ /* 0x004fe400078e020a */
[----:B------:R-:W2:Y:S04]  /*0270*/  LDG.E.64 R4, desc[UR36][R4.64] ;  /* 0x0000002404047981 */ /* 0x000ea8000c1e1b00 */
[----:B------:R-:W2:Y:S01]  /*0280*/  LDG.E.64 R6, desc[UR36][R6.64] ;  /* 0x0000002406067981 */ /* 0x000ea2000c1e1b00 */
[----:B------:R-:W-:-:S05]  /*0290*/  IMAD.IADD R24, R3, 0x1, R24 ;  /* 0x0000000103187824 */ /* 0x000fca00078e0218 */
[----:B------:R-:W-:Y:S01]  /*02a0*/  ISETP.GE.AND P1, PT, R24, 0x200, PT ;  /* 0x000002001800780c */ /* 0x000fe20003f26270 */
[----:B--2---:R-:W-:-:S12]  /*02b0*/  DFMA R16, R4, R6, R16 ;  /* 0x000000060410722b */ /* 0x004fd80000000010 */
[----:B------:R-:W-:Y:S05]  /*02c0*/  @!P1 BRA `(.L_x_4) ;  /* 0xfffffffc00e09947 */ /* 0x000fea000383ffff */
.L_x_3:
[----:B------:R-:W-:Y:S05]  /*02d0*/  BSYNC.RECONVERGENT B0 ;  /* 0x0000000000007941 */ /* 0x000fea0003800200 */
.L_x_2:
[----:B------:R-:W-:Y:S04]  /*02e0*/  BSSY.RECONVERGENT B6, `(.L_x_5) ;  /* 0x000000d000067945 */ /* 0x000fe80003800200 */
[----:B------:R-:W-:Y:S05]  /*02f0*/  @P0 BRA `(.L_x_6) ;  /* 0x00000000002c0947 */ /* 0x000fea0003800000 */
[----:B------:R-:W-:Y:S01]  /*0300*/  MOV R0, 0x0 ;  /* 0x0000000000007802 */ /* 0x000fe20000000f00 */
[----:B------:R0:W-:Y:S01]  /*0310*/  STL [R1], RZ ;  /* 0x000000ff01007387 */ /* 0x0001e20000100800 */
[----:B------:R-:W1:Y:S01]  /*0320*/  LDCU.64 UR4, c[0x4][0x10] ;  /* 0x01000200ff0477ac */ /* 0x000e620008000a00 */
[----:B------:R-:W-:Y:S01]  /*0330*/  IMAD.MOV.U32 R6, RZ, RZ, R2 ;  /* 0x000000ffff067224 */ /* 0x000fe200078e0002 */
[----:B------:R0:W2:Y:S01]  /*0340*/  LDC.64 R8, c[0x4][R0] ;  /* 0x0100000000087b82 */ /* 0x0000a20000000a00 */
[----:B------:R0:W-:Y:S01]  /*0350*/  STL.64 [R1+0x8], R16 ;  /* 0x0000081001007387 */ /* 0x0001e20000100a00 */
[----:B------:R-:W-:Y:S02]  /*0360*/  IMAD.MOV.U32 R7, RZ, RZ, R18 ;  /* 0x000000ffff077224 */ /* 0x000fe400078e0012 */
[----:B-1----:R-:W-:Y:S02]  /*0370*/  IMAD.U32 R4, RZ, RZ, UR4 ;  /* 0x00000004ff047e24 */ /* 0x002fe4000f8e00ff */
[----:B0-----:R-:W-:-:S07]  /*0380*/  IMAD.U32 R5, RZ, RZ, UR5 ;  /* 0x00000005ff057e24 */ /* 0x001fce000f8e00ff */
[----:B------:R-:W-:-:S07]  /*0390*/  LEPC R20, `(.L_x_6) ;  /* 0x000000001014794e */ /* 0x000fce0000000000 */
[----:B--2---:R-:W-:Y:S05]  /*03a0*/  CALL.ABS.NOINC R8 ;  /* 0x0000000008007343 */ /* 0x004fea0003c00000 */
.L_x_6:
[----:B------:R-:W-:Y:S05]  /*03b0*/  BSYNC.RECONVERGENT B6 ;  /* 0x0000000000067941 */ /* 0x000fea0003800200 */
.L_x_5:
[----:B------:R-:W0:Y:S01]  /*03c0*/  S2R R3, SR_CgaCtaId ;  /* 0x0000000000037919 */ /* 0x000e220000008800 */
[----:B------:R-:W-:Y:S02]  /*03d0*/  MOV R0, 0x400 ;  /* 0x0000040000007802 */ /* 0x000fe40000000f00 */
[----:B------:R-:W-:Y:S02]  /*03e0*/  ISETP.NE.AND P0, PT, R19, RZ, PT ;  /* 0x000000ff1300720c */ /* 0x000fe40003f05270 */
[----:B0-----:R-:W-:-:S05]  /*03f0*/  LEA R0, R3, R0, 0x18 ;  /* 0x0000000003007211 */ /* 0x001fca00078ec0ff */
[----:B------:R-:W-:-:S05]  /*0400*/  IMAD R25, R19, 0x8, R0 ;  /* 0x0000000813197824 */ /* 0x000fca00078e0200 */
[----:B------:R0:W-:Y:S01]  /*0410*/  STS.64 [R25], R16 ;  /* 0x0000001019007388 */ /* 0x0001e20000000a00 */
[----:B------:R-:W-:Y:S05]  /*0420*/  @P0 BRA `(.L_x_7) ;  /* 0x0000000000300947 */ /* 0x000fea0003800000 */
[----:B------:R-:W1:Y:S01]  /*0430*/  LDS.64 R8, [R0] ;  /* 0x0000000000087984 */ /* 0x000e620000000a00 */
[----:B------:R-:W-:Y:S01]  /*0440*/  MOV R3, 0x0 ;  /* 0x0000000000037802 */ /* 0x000fe20000000f00 */
[----:B------:R-:W2:Y:S01]  /*0450*/  LDCU.64 UR4, c[0x4][0x18] ;  /* 0x01000300ff0477ac */ /* 0x000ea20008000a00 */
[----:B------:R-:W-:Y:S01]  /*0460*/  IMAD.MOV.U32 R6, RZ, RZ, R2 ;  /* 0x000000ffff067224 */ /* 0x000fe200078e0002 */
[----:B------:R3:W-:Y:S01]  /*0470*/  STL [R1], RZ ;  /* 0x000000ff01007387 */ /* 0x0007e20000100800 */
[----:B------:R3:W4:Y:S01]  /*0480*/  LDC.64 R10, c[0x4][R3] ;  /* 0x01000000030a7b82 */ /* 0x0007220000000a00 */
[----:B------:R-:W-:Y:S01]  /*0490*/  IMAD.MOV.U32 R7, RZ, RZ, R18 ;  /* 0x000000ffff077224 */ /* 0x000fe200078e0012 */
[----:B--2---:R-:W-:Y:S01]  /*04a0*/  MOV R4, UR4 ;  /* 0x0000000400047c02 */ /* 0x004fe20008000f00 */
[----:B------:R-:W-:Y:S01]  /*04b0*/  IMAD.U32 R5, RZ, RZ, UR5 ;  /* 0x00000005ff057e24 */ /* 0x000fe2000f8e00ff */
[----:B-1----:R3:W-:Y:S06]  /*04c0*/  STL.64 [R1+0x8], R8 ;  /* 0x0000080801007387 */ /* 0x0027ec0000100a00 */
[----:B------:R-:W-:-:S07]  /*04d0*/  LEPC R20, `(.L_x_7) ;  /* 0x000000001014794e */ /* 0x000fce0000000000 */
[----:B0--34-:R-:W-:Y:S05]  /*04e0*/  CALL.ABS.NOINC R10 ;  /* 0x000000000a007343 */ /* 0x019fea0003c00000 */
.L_x_7:
[----:B------:R-:W-:Y:S05]  /*04f0*/  WARPSYNC.ALL ;  /* 0x0000000000007948 */ /* 0x000fea0003800000 */
[----:B------:R-:W-:Y:S01]  /*0500*/  LOP3.LUT R6, R23, 0x7fe, RZ, 0xc0, !PT ;  /* 0x000007fe17067812 */ /* 0x000fe200078ec0ff */
[----:B------:R-:W-:Y:S03]  /*0510*/  BAR.SYNC.DEFER_BLOCKING 0x0 ;  /* 0x0000000000007b1d */ /* 0x000fe60000010000 */
[----:B------:R-:W-:-:S03]  /*0520*/  ISETP.NE.AND P0, PT, R6, R23, PT ;  /* 0x000000170600720c */ /* 0x000fc60003f05270 */
[----:B------:R-:W-:Y:S01]  /*0530*/  BSSY.RECONVERGENT B0, `(.L_x_8) ;  /* 0x000007f000007945 */ /* 0x000fe20003800200 */
[----:B------:R-:W-:-:S13]  /*0540*/  ISETP.NE.OR P0, PT, R19, RZ, !P0 ;  /* 0x000000ff1300720c */ /* 0x000fda0004705670 */
[----:B------:R-:W-:Y:S05]  /*0550*/  @P0 BRA `(.L_x_9) ;  /* 0x0000000400f00947 */ /* 0x000fea0003800000 */
[----:B------:R-:W1:Y:S01]  /*0560*/  S2UR UR5, SR_CgaCtaId ;  /* 0x00000000000579c3 */ /* 0x000e620000008800 */
[----:B------:R-:W-:Y:S01]  /*0570*/  VIADDMNMX.U32 R5, R6, 0x1, R23, !PT ;  /* 0x0000000106057846 */ /* 0x000fe20007800017 */
[----:B------:R-:W-:-:S04]  /*0580*/  UMOV UR4, 0x400 ;  /* 0x0000040000047882 */ /* 0x000fc80000000000 */
[----:B------:R-:W-:Y:S02]  /*0590*/  IMAD.IADD R0, R5, 0x1, -R6 ;  /* 0x0000000105007824 */ /* 0x000fe400078e0a06 */
[----:B------:R-:W-:-:S03]  /*05a0*/  IMAD.IADD R4, R6, 0x1, -R5 ;  /* 0x0000000106047824 */ /* 0x000fc600078e0a05 */
[----:B------:R-:W-:Y:S02]  /*05b0*/  LOP3.LUT P1, R5, R0, 0x3, RZ, 0xc0, !PT ;  /* 0x0000000300057812 */ /* 0x000fe4000782c0ff */
[----:B------:R-:W-:Y:S01]  /*05c0*/  ISETP.GT.U32.AND P0, PT, R4, -0x4, PT ;  /* 0xfffffffc0400780c */ /* 0x000fe20003f04070 */
[----:B------:R-:W-:Y:S01]  /*05d0*/  IMAD.MOV.U32 R4, RZ, RZ, R6 ;  /* 0x000000ffff047224 */ /* 0x000fe200078e0006 */
[----:B-1----:R-:W-:-:S09]  /*05e0*/  ULEA UR4, UR5, UR4, 0x18 ;  /* 0x0000000405047291 */ /* 0x002fd2000f8ec0ff */
[----:B------:R-:W1:Y:S01]  /*05f0*/  LDS.64 R2, [UR4] ;  /* 0x00000004ff027984 */ /* 0x000e620008000a00 */
[----:B------:R-:W-:Y:S05]  /*0600*/  @!P1 BRA `(.L_x_10) ;  /* 0x0000000000349947 */ /* 0x000fea0003800000 */
[----:B------:R-:W-:Y:S01]  /*0610*/  IMAD.SHL.U32 R0, R23, 0x8, RZ ;  /* 0x0000000817007824 */ /* 0x000fe200078e00ff */
[----:B------:R-:W-:Y:S01]  /*0620*/  MOV R4, R6 ;  /* 0x0000000600047202 */ /* 0x000fe20000000f00 */
[----:B------:R-:W-:-:S03]  /*0630*/  IMAD.MOV R5, RZ, RZ, -R5 ;  /* 0x000000ffff057224 */ /* 0x000fc600078e0a05 */
[----:B------:R-:W-:-:S05]  /*0640*/  LOP3.LUT R0, R0, 0xfffffff0, RZ, 0xc0, !PT ;  /* 0xfffffff000007812 */ /* 0x000fca00078ec0ff */
[----:B------:R-:W-:-:S07]  /*0650*/  VIADD R0, R0, UR4 ;  /* 0x0000000400007c36 */ /* 0x000fce0008000000 */
.L_x_11:
[----:B--2---:R2:W1:Y:S01]  /*0660*/  LDS.64 R6, [R0] ;  /* 0x0000000000067984 */ /* 0x0044620000000a00 */
[----:B------:R-:W-:Y:S02]  /*0670*/  VIADD R5, R5, 0x1 ;  /* 0x0000000105057836 */ /* 0x000fe40000000000 */
[----:B------:R-:W-:-:S03]  /*0680*/  VIADD R4, R4, 0x1 ;  /* 0x0000000104047836 */ /* 0x000fc60000000000 */
[----:B------:R-:W-:Y:S01]  /*0690*/  ISETP.NE.AND P1, PT, R5, RZ, PT ;  /* 0x000000ff0500720c */ /* 0x000fe20003f25270 */
[----:B--2---:R-:W-:Y:S01]  /*06a0*/  VIADD R0, R0, 0x8 ;  /* 0x0000000800007836 */ /* 0x004fe20000000000 */
[----:B-1----:R-:W-:-:S07]  /*06b0*/  DADD R2, R6, R2 ;  /* 0x0000000006027229 */ /* 0x002fce0000000002 */
[----:B------:R2:W-:Y:S04]  /*06c0*/  STS.64 [UR4], R2 ;  /* 0x00000002ff007988 */ /* 0x0005e80008000a04 */
[----:B------:R-:W-:Y:S05]  /*06d0*/  @P1 BRA `(.L_x_11) ;  /* 0xfffffffc00e01947 */ /* 0x000fea000383ffff */
.L_x_10:
[----:B------:R-:W-:Y:S05]  /*06e0*/  @P0 BRA `(.L_x_9) ;  /* 0x00000004008c0947 */ /* 0x000fea0003800000 */
[C---:B------:R-:W-:Y:S02]  /*06f0*/  ISETP.GE.U32.AND P1, PT, R4.reuse, R23, PT ;  /* 0x000000170400720c */ /* 0x040fe40003f26070 */
[----:B------:R-:W-:Y:S02]  /*0700*/  LEA R0, R4, UR4, 0x3 ;  /* 0x0000000404007c11 */ /* 0x000fe4000f8e18ff */
[----:B------:R-:W-:-:S03]  /*0710*/  PLOP3.LUT P0, PT, PT, PT, PT, 0x80, 0x8 ;  /* 0x000000000008781c */ /* 0x000fc60003f0f070 */
[----:B------:R-:W-:-:S06]  /*0720*/  VIADD R0, R0, 0x10 ;  /* 0x0000001000007836 */ /* 0x000fcc0000000000 */
[----:B------:R-:W-:Y:S05]  /*0730*/  @!P1 BRA `(.L_x_12) ;  /* 0x0000000000309947 */ /* 0x000fea0003800000 */
[----:B------:R-:W1:Y:S01]  /*0740*/  LDS.64 R6, [R0+-0x10] ;  /* 0xfffff00000067984 */ /* 0x000e620000000a00 */
[----:B------:R-:W-:Y:S01]  /*0750*/  PLOP3.LUT P0, PT, PT, PT, PT, 0x8, 0x80 ;  /* 0x000000000080781c */ /* 0x000fe20003f0e170 */
[----:B------:R-:W-:Y:S02]  /*0760*/  VIADD R4, R4, 0x4 ;  /* 0x0000000404047836 */ /* 0x000fe40000000000 */
[----:B------:R-:W3:Y:S04]  /*0770*/  LDS.64 R8, [R0+-0x8] ;  /* 0xfffff80000087984 */ /* 0x000ee80000000a00 */
[----:B------:R-:W4:Y:S04]  /*0780*/  LDS.64 R10, [R0] ;  /* 0x00000000000a7984 */ /* 0x000f280000000a00 */
[----:B------:R5:W2:Y:S02]  /*0790*/  LDS.64 R12, [R0+0x8] ;  /* 0x00000800000c7984 */ /* 0x000aa40000000a00 */
[----:B-----5:R-:W-:Y:S01]  /*07a0*/  VIADD R0, R0, 0x20 ;  /* 0x0000002000007836 */ /* 0x020fe20000000000 */
[----:B-1----:R-:W-:-:S08]  /*07b0*/  DADD R6, R2, R6 ;  /* 0x0000000002067229 */ /* 0x002fd00000000006 */
[----:B---3--:R-:W-:-:S08]  /*07c0*/  DADD R6, R6, R8 ;  /* 0x0000000006067229 */ /* 0x008fd00000000008 */
[----:B----4-:R-:W-:-:S08]  /*07d0*/  DADD R6, R6, R10 ;  /* 0x0000000006067229 */ /* 0x010fd0000000000a */
[----:B--2---:R-:W-:-:S07]  /*07e0*/  DADD R2, R6, R12 ;  /* 0x0000000006027229 */ /* 0x004fce000000000c */
[----:B------:R3:W-:Y:S04]  /*07f0*/  STS.64 [UR4], R2 ;  /* 0x00000002ff007988 */ /* 0x0007e80008000a04 */
.L_x_12:
[C---:B------:R-:W-:Y:S01]  /*0800*/  IMAD.IADD R5, R23.reuse, 0x1, -R4 ;  /* 0x0000000117057824 */ /* 0x040fe200078e0a04 */
[----:B------:R-:W-:-:S04]  /*0810*/  ISETP.GT.U32.AND P1, PT, R23, R4, PT ;  /* 0x000000041700720c */ /* 0x000fc80003f24070 */
[----:B------:R-:W-:-:S13]  /*0820*/  ISETP.LE.U32.OR P1, PT, R5, 0xc, !P1 ;  /* 0x0000000c0500780c */ /* 0x000fda0004f23470 */
[----:B------:R-:W-:Y:S05]  /*0830*/  @P1 BRA `(.L_x_13) ;  /* 0x0000000000a81947 */ /* 0x000fea0003800000 */
[----:B------:R-:W-:Y:S02]  /*0840*/  PLOP3.LUT P0, PT, PT, PT, PT, 0x8, 0x80 ;  /* 0x000000000080781c */ /* 0x000fe40003f0e170 */
[----:B------:R-:W-:-:S11]  /*0850*/  IADD3 R5, PT, PT, R23, -0xc, RZ ;  /* 0xfffffff417057810 */ /* 0x000fd60007ffe0ff */
.L_x_14:
[----:B------:R-:W1:Y:S01]  /*0860*/  LDS.64 R8, [R0+-0x10] ;  /* 0xfffff00000087984 */ /* 0x000e620000000a00 */
[----:B------:R-:W-:-:S03]  /*0870*/  VIADD R4, R4, 0x10 ;  /* 0x0000001004047836 */ /* 0x000fc60000000000 */
[----:B----4-:R-:W4:Y:S02]  /*0880*/  LDS.64 R10, [R0+-0x8] ;  /* 0xfffff800000a7984 */ /* 0x010f240000000a00 */
[----:B------:R-:W-:Y:S02]  /*0890*/  ISETP.GE.U32.AND P1, PT, R4, R5, PT ;  /* 0x000000050400720c */ /* 0x000fe40003f26070 */
[----:B------:R-:W5:Y:S04]  /*08a0*/  LDS.64 R12, [R0] ;  /* 0x00000000000c7984 */ /* 0x000f680000000a00 */
[----:B------:R-:W0:Y:S01]  /*08b0*/  LDS.64 R6, [R0+0x8] ;  /* 0x0000080000067984 */ /* 0x000e220000000a00 */
[----:B-1----:R-:W-:-:S08]  /*08c0*/  DADD R8, R8, R2 ;  /* 0x0000000008087229 */ /* 0x002fd00000000002 */
[----:B----4-:R-:W-:-:S08]  /*08d0*/  DADD R8, R8, R10 ;  /* 0x0000000008087229 */ /* 0x010fd0000000000a */
[----:B-----5:R-:W-:-:S08]  /*08e0*/  DADD R8, R8, R12 ;  /* 0x0000000008087229 */ /* 0x020fd0000000000c */
[----:B0-----:R-:W-:-:S07]  /*08f0*/  DADD R6, R8, R6 ;  /* 0x0000000008067229 */ /* 0x001fce0000000006 */
[----:B------:R-:W-:Y:S04]  /*0900*/  STS.64 [UR4], R6 ;  /* 0x00000006ff007988 */ /* 0x000fe80008000a04 */
[----:B------:R-:W0:Y:S04]  /*0910*/  LDS.64 R8, [R0+0x10] ;  /* 0x0000100000087984 */ /* 0x000e280000000a00 */
[----:B------:R-:W1:Y:S04]  /*0920*/  LDS.64 R10, [R0+0x18] ;  /* 0x00001800000a7984 */ /* 0x000e680000000a00 */
[----:B------:R-:W4:Y:S04]  /*0930*/  LDS.64 R12, [R0+0x20] ;  /* 0x00002000000c7984 */ /* 0x000f280000000a00 */
[----:B--23--:R-:W2:Y:S01]  /*0940*/  LDS.64 R2, [R0+0x28] ;  /* 0x0000280000027984 */ /* 0x00cea20000000a00 */
[----:B0-----:R-:W-:-:S08]  /*0950*/  DADD R8, R6, R8 ;  /* 0x0000000006087229 */ /* 0x001fd00000000008 */
[----:B-1----:R-:W-:-:S08]  /*0960*/  DADD R8, R8, R10 ;  /* 0x0000000008087229 */ /* 0x002fd0000000000a */
[----:B----4-:R-:W-:-:S08]  /*0970*/  DADD R8, R8, R12 ;  /* 0x0000000008087229 */ /* 0x010fd0000000000c */
[----:B--2---:R-:W-:-:S07]  /*0980*/  DADD R8, R8, R2 ;  /* 0x0000000008087229 */ /* 0x004fce0000000002 */
[----:B------:R-:W-:Y:S04]  /*0990*/  STS.64 [UR4], R8 ;  /* 0x00000008ff007988 */ /* 0x000fe80008000a04 */
[----:B------:R-:W0:Y:S04]  /*09a0*/  LDS.64 R10, [R0+0x30] ;  /* 0x00003000000a7984 */ /* 0x000e280000000a00 */
[----:B------:R-:W1:Y:S04]  /*09b0*/  LDS.64 R6, [R0+0x38] ;  /* 0x0000380000067984 */ /* 0x000e680000000a00 */
[----:B------:R-:W2:Y:S04]  /*09c0*/  LDS.64 R12, [R0+0x40] ;  /* 0x00004000000c7984 */ /* 0x000ea80000000a00 */
[----:B------:R-:W3:Y:S01]  /*09d0*/  LDS.64 R2, [R0+0x48] ;  /* 0x0000480000027984 */ /* 0x000ee20000000a00 */
[----:B0-----:R-:W-:-:S08]  /*09e0*/  DADD R10, R8, R10 ;  /* 0x00000000080a7229 */ /* 0x001fd0000000000a */
[----:B-1----:R-:W-:-:S08]  /*09f0*/  DADD R6, R10, R6 ;  /* 0x000000000a067229 */ /* 0x002fd00000000006 */
[----:B--2---:R-:W-:-:S08]  /*0a00*/  DADD R6, R6, R12 ;  /* 0x0000000006067229 */ /* 0x004fd0000000000c */
[----:B---3--:R-:W-:-:S07]  /*0a10*/  DADD R6, R6, R2 ;  /* 0x0000000006067229 */ /* 0x008fce0000000002 */
[----:B------:R-:W-:Y:S04]  /*0a20*/  STS.64 [UR4], R6 ;  /* 0x00000006ff007988 */ /* 0x000fe80008000a04 */
[----:B------:R-:W0:Y:S04]  /*0a30*/  LDS.64 R10, [R0+0x50] ;  /* 0x00005000000a7984 */ /* 0x000e280000000a00 */
[----:B------:R-:W1:Y:S04]  /*0a40*/  LDS.64 R8, [R0+0x58] ;  /* 0x0000580000087984 */ /* 0x000e680000000a00 */
[----:B------:R-:W2:Y:S04]  /*0a50*/  LDS.64 R12, [R0+0x60] ;  /* 0x00006000000c7984 */ /* 0x000ea80000000a00 */
[----:B------:R3:W4:Y:S02]  /*0a60*/  LDS.64 R2, [R0+0x68] ;  /* 0x0000680000027984 */ /* 0x0007240000000a00 */
[----:B---3--:R-:W-:Y:S01]  /*0a70*/  VIADD R0, R0, 0x80 ;  /* 0x0000008000007836 */ /* 0x008fe20000000000 */
[----:B0-----:R-:W-:-:S08]  /*0a80*/  DADD R10, R6, R10 ;  /* 0x00000000060a7229 */ /* 0x001fd0000000000a */
[----:B-1----:R-:W-:-:S08]  /*0a90*/  DADD R8, R10, R8 ;  /* 0x000000000a087229 */ /* 0x002fd00000000008 */
[----:B--2---:R-:W-:-:S08]  /*0aa0*/  DADD R8, R8, R12 ;  /* 0x0000000008087229 */ /* 0x004fd0000000000c */
[----:B----4-:R-:W-:-:S07]  /*0ab0*/  DADD R2, R8, R2 ;  /* 0x0000000008027229 */ /* 0x010fce0000000002 */
[----:B------:R4:W-:Y:S01]  /*0ac0*/  STS.64 [UR4], R2 ;  /* 0x00000002ff007988 */ /* 0x0009e20008000a04 */
[----:B------:R-:W-:Y:S05]  /*0ad0*/  @!P1 BRA `(.L_x_14) ;  /* 0xfffffffc00609947 */ /* 0x000fea000383ffff */
.L_x_13:
[C---:B------:R-:W-:Y:S01]  /*0ae0*/  IMAD.IADD R5, R23.reuse, 0x1, -R4 ;  /* 0x0000000117057824 */ /* 0x040fe200078e0a04 */
[----:B------:R-:W-:-:S04]  /*0af0*/  ISETP.GT.U32.AND P1, PT, R23, R4, PT ;  /* 0x000000041700720c */ /* 0x000fc80003f24070 */
[----:B------:R-:W-:-:S13]  /*0b00*/  ISETP.LE.U32.OR P1, PT, R5, 0x4, !P1 ;  /* 0x000000040500780c */ /* 0x000fda0004f23470 */
[----:B------:R-:W-:Y:S05]  /*0b10*/  @P1 BRA `(.L_x_15) ;  /* 0x0000000000541947 */ /* 0x000fea0003800000 */
[----:B------:R-:W1:Y:S01]  /*0b20*/  LDS.64 R6, [R0+-0x10] ;  /* 0xfffff00000067984 */ /* 0x000e620000000a00 */
[----:B------:R-:W-:Y:S01]  /*0b30*/  PLOP3.LUT P0, PT, PT, PT, PT, 0x8, 0x80 ;  /* 0x000000000080781c */ /* 0x000fe20003f0e170 */
[----:B------:R-:W-:Y:S02]  /*0b40*/  VIADD R4, R4, 0x8 ;  /* 0x0000000804047836 */ /* 0x000fe40000000000 */
[----:B------:R-:W5:Y:S04]  /*0b50*/  LDS.64 R8, [R0+-0x8] ;  /* 0xfffff80000087984 */ /* 0x000f680000000a00 */
[----:B------:R-:W0:Y:S04]  /*0b60*/  LDS.64 R10, [R0] ;  /* 0x00000000000a7984 */ /* 0x000e280000000a00 */
[----:B------:R-:W2:Y:S01]  /*0b70*/  LDS.64 R12, [R0+0x8] ;  /* 0x00000800000c7984 */ /* 0x000ea20000000a00 */
[----:B-1----:R-:W-:-:S08]  /*0b80*/  DADD R6, R2, R6 ;  /* 0x0000000002067229 */ /* 0x002fd00000000006 */
[----:B-----5:R-:W-:-:S08]  /*0b90*/  DADD R6, R6, R8 ;  /* 0x0000000006067229 */ /* 0x020fd00000000008 */
[----:B0-----:R-:W-:-:S08]  /*0ba0*/  DADD R6, R6, R10 ;  /* 0x0000000006067229 */ /* 0x001fd0000000000a */
[----:B--2---:R-:W-:-:S07]  /*0bb0*/  DADD R6, R6, R12 ;  /* 0x0000000006067229 */ /* 0x004fce000000000c */
[----:B------:R-:W-:Y:S04]  /*0bc0*/  STS.64 [UR4], R6 ;  /* 0x00000006ff007988 */ /* 0x000fe80008000a04 */
[----:B---34-:R-:W0:Y:S04]  /*0bd0*/  LDS.64 R2, [R0+0x10] ;  /* 0x0000100000027984 */ /* 0x018e280000000a00 */
        /* <DEDUP_REMOVED lines=8> */
[----:B------:R0:W-:Y:S04]  /*0c60*/  STS.64 [UR4], R2 ;  /* 0x00000002ff007988 */ /* 0x0001e80008000a04 */
.L_x_15:
[----:B------:R-:W-:-:S13]  /*0c70*/  ISETP.LT.U32.OR P0, PT, R4, R23, P0 ;  /* 0x000000170400720c */ /* 0x000fda0000701470 */
[----:B------:R-:W-:Y:S05]  /*0c80*/  @!P0 BRA `(.L_x_9) ;  /* 0x0000000000248947 */ /* 0x000fea0003800000 */
[----:B------:R-:W1:Y:S04]  /*0c90*/  LDS.64 R4, [R0+-0x10] ;  /* 0xfffff00000047984 */ /* 0x000e680000000a00 */
[----:B------:R-:W5:Y:S04]  /*0ca0*/  LDS.64 R6, [R0+-0x8] ;  /* 0xfffff80000067984 */ /* 0x000f680000000a00 */
[----:B------:R-:W0:Y:S04]  /*0cb0*/  LDS.64 R8, [R0] ;  /* 0x0000000000087984 */ /* 0x000e280000000a00 */
[----:B------:R-:W2:Y:S01]  /*0cc0*/  LDS.64 R10, [R0+0x8] ;  /* 0x00000800000a7984 */ /* 0x000ea20000000a00 */
[----:B-1----:R-:W-:-:S08]  /*0cd0*/  DADD R4, R4, R2 ;  /* 0x0000000004047229 */ /* 0x002fd00000000002 */
[----:B-----5:R-:W-:-:S08]  /*0ce0*/  DADD R4, R4, R6 ;  /* 0x0000000004047229 */ /* 0x020fd00000000006 */
[----:B0-----:R-:W-:-:S08]  /*0cf0*/  DADD R4, R4, R8 ;  /* 0x0000000004047229 */ /* 0x001fd00000000008 */
[----:B--2---:R-:W-:-:S07]  /*0d00*/  DADD R4, R4, R10 ;  /* 0x0000000004047229 */ /* 0x004fce000000000a */
[----:B------:R0:W-:Y:S04]  /*0d10*/  STS.64 [UR4], R4 ;  /* 0x00000004ff007988 */ /* 0x0001e80008000a04 */
.L_x_9:
[----:B------:R-:W-:Y:S05]  /*0d20*/  BSYNC.RECONVERGENT B0 ;  /* 0x0000000000007941 */ /* 0x000fea0003800200 */
.L_x_8:
[----:B------:R-:W-:Y:S01]  /*0d30*/  BAR.SYNC.DEFER_BLOCKING 0x0 ;  /* 0x0000000000007b1d */ /* 0x000fe20000010000 */
[----:B------:R-:W-:Y:S02]  /*0d40*/  ISETP.GE.U32.AND P1, PT, R23, 0x2, PT ;  /* 0x000000021700780c */ /* 0x000fe40003f26070 */
[----:B------:R-:W-:-:S11]  /*0d50*/  ISETP.NE.AND P0, PT, R19, RZ, PT ;  /* 0x000000ff1300720c */ /* 0x000fd60003f05270 */
[----:B------:R-:W-:Y:S05]  /*0d60*/  @!P1 BRA `(.L_x_16) ;  /* 0x00000000002c9947 */ /* 0x000fea0003800000 */
.L_x_17:
[----:B------:R-:W-:-:S04]  /*0d70*/  SHF.R.U32.HI R6, RZ, 0x1, R23 ;  /* 0x00000001ff067819 */ /* 0x000fc80000011617 */
[----:B------:R-:W-:-:S13]  /*0d80*/  ISETP.GE.U32.AND P1, PT, R19, R6, PT ;  /* 0x000000061300720c */ /* 0x000fda0003f26070 */
[----:B------:R-:W-:Y:S01]  /*0d90*/  @!P1 IMAD R0, R6, 0x8, R25 ;  /* 0x0000000806009824 */ /* 0x000fe200078e0219 */
[----:B0-----:R-:W-:Y:S04]  /*0da0*/  @!P1 LDS.64 R4, [R25] ;  /* 0x0000000019049984 */ /* 0x001fe80000000a00 */
[----:B-1234-:R-:W0:Y:S02]  /*0db0*/  @!P1 LDS.64 R2, [R0] ;  /* 0x0000000000029984 */ /* 0x01ee240000000a00 */
[----:B0-----:R-:W-:-:S07]  /*0dc0*/  @!P1 DADD R2, R2, R4 ;  /* 0x0000000002029229 */ /* 0x001fce0000000004 */
[----:B------:R0:W-:Y:S01]  /*0dd0*/  @!P1 STS.64 [R25], R2 ;  /* 0x0000000219009388 */ /* 0x0001e20000000a00 */
[----:B------:R-:W-:Y:S01]  /*0de0*/  BAR.SYNC.DEFER_BLOCKING 0x0 ;  /* 0x0000000000007b1d */ /* 0x000fe20000010000 */
[----:B------:R-:W-:Y:S01]  /*0df0*/  ISETP.GT.U32.AND P1, PT, R23, 0x3, PT ;  /* 0x000000031700780c */ /* 0x000fe20003f24070 */
[----:B------:R-:W-:-:S12]  /*0e00*/  IMAD.MOV.U32 R23, RZ, RZ, R6 ;  /* 0x000000ffff177224 */ /* 0x000fd800078e0006 */
[----:B0-----:R-:W-:Y:S05]  /*0e10*/  @P1 BRA `(.L_x_17) ;  /* 0xfffffffc00d41947 */ /* 0x001fea000383ffff */
.L_x_16:
[----:B------:R-:W-:Y:S05]  /*0e20*/  @P0 EXIT ;  /* 0x000000000000094d */ /* 0x000fea0003800000 */
[----:B------:R-:W5:Y:S01]  /*0e30*/  S2UR UR5, SR_CgaCtaId ;  /* 0x00000000000579c3 */ /* 0x000f620000008800 */
[----:B------:R-:W-:-:S07]  /*0e40*/  UMOV UR4, 0x400 ;  /* 0x0000040000047882 */ /* 0x000fce0000000000 */
[----:B0-----:R-:W0:Y:S01]  /*0e50*/  LDC.64 R4, c[0x0][0x380] ;  /* 0x0000e000ff047b82 */ /* 0x001e220000000a00 */
[----:B-----5:R-:W-:Y:S01]  /*0e60*/  ULEA UR4, UR5, UR4, 0x18 ;  /* 0x0000000405047291 */ /* 0x020fe2000f8ec0ff */
[----:B0-----:R-:W-:-:S08]  /*0e70*/  IMAD.WIDE.U32 R22, R22, 0x8, R4 ;  /* 0x0000000816167825 */ /* 0x001fd000078e0004 */
[----:B-1234-:R-:W0:Y:S04]  /*0e80*/  LDS.64 R2, [UR4] ;  /* 0x00000004ff027984 */ /* 0x01ee280008000a00 */
[----:B0-----:R-:W-:Y:S01]  /*0e90*/  STG.E.64 desc[UR36][R22.64], R2 ;  /* 0x0000000216007986 */ /* 0x001fe2000c101b24 */
[----:B------:R-:W-:Y:S05]  /*0ea0*/  EXIT ;  /* 0x000000000000794d */ /* 0x000fea0003800000 */
.L_x_18:
[----:B------:R-:W-:-:S00]  /*0eb0*/  BRA `(.L_x_18) ;  /* 0xfffffffc00fc7947 */ /* 0x000fc0000383ffff */
[----:B------:R-:W-:-:S00]  /*0ec0*/  NOP ;  /* 0x0000000000007918 */ /* 0x000fc00000000000 */
        /* <DEDUP_REMOVED lines=11> */
.L_x_19:


//--------------------- .nv.global.init           --------------------------
	.section	.nv.global.init,"aw",@progbits
.nv.global.init:
	.type		$str,@object
	.size		$str,($str$2 - $str)
$str:
        /*0000*/ 	.byte	0x6e, 0x75, 0x6d, 0x42, 0x6c, 0x6f, 0x63, 0x6b, 0x73, 0x20, 0x3d, 0x20, 0x25, 0x64, 0x0a, 0x00
	.type		$str$2,@object
	.size		$str$2,($str$1 - $str$2)
$str$2:
        /*0010*/ 	.byte	0x74, 0x69, 0x64, 0x5f, 0x6c, 0x6f, 0x63, 0x61, 0x6c, 0x20, 0x3d, 0x20, 0x25, 0x64, 0x20, 0x62
        /*0020*/ 	.byte	0x73, 0x75, 0x6d, 0x20, 0x3d, 0x20, 0x25, 0x66, 0x0a, 0x00
	.type		$str$1,@object
	.size		$str$1,(.L_1 - $str$1)
$str$1:
        /*002a*/ 	.byte	0x74, 0x69, 0x64, 0x5f, 0x6c, 0x6f, 0x63, 0x61, 0x6c, 0x20, 0x3d, 0x20, 0x25, 0x64, 0x20, 0x74
        /*003a*/ 	.byte	0x73, 0x75, 0x6d, 0x20, 0x3d, 0x20, 0x25, 0x66, 0x0a, 0x00
.L_1:


//--------------------- .nv.shared._Z14gpu_vector_dotPdS_S_ --------------------------
	.section	.nv.shared._Z14gpu_vector_dotPdS_S_,"aw",@nobits
	.sectionflags	@""
	.align	8
.nv.shared._Z14gpu_vector_dotPdS_S_:
	.zero		3072


//--------------------- .nv.shared.reserved.0     --------------------------
	.section	.nv.shared.reserved.0,"aw",@nobits
	.weak		__nv_reservedSMEM_offset_0_alias
	.size		__nv_reservedSMEM_offset_0_alias, 0, 64
	.other		__nv_reservedSMEM_offset_0_alias,@"STO_CUDA_RESERVED_SHARED STV_DEFAULT"
__nv_reservedSMEM_offset_0_alias:
	.zero		0
	.zero		64


//--------------------- .nv.constant0._Z14gpu_vector_dotPdS_S_ --------------------------
	.section	.nv.constant0._Z14gpu_vector_dotPdS_S_,"a",@progbits
	.sectionflags	@""
	.align	4
.nv.constant0._Z14gpu_vector_dotPdS_S_:
	.zero		920


//--------------------- SYMBOLS --------------------------

	.type		.nv.reservedSmem.offset0,@object
	.size		.nv.reservedSmem.offset0,0x4
	.type		.nv.reservedSmem.cap,@object
	.size		.nv.reservedSmem.cap,0x4
	.type		vprintf,@function
